//
// Generated by NVIDIA NVVM Compiler
//
// Compiler Build ID: CL-36424714
// Cuda compilation tools, release 13.0, V13.0.88
// Based on NVVM 20.0.0
//

.version 9.0
.target sm_100
.address_size 64

	// .globl	_Z20sum_reduction_kernelPfS_

.visible .entry _Z20sum_reduction_kernelPfS_(
	.param .u64 .ptr .align 1 _Z20sum_reduction_kernelPfS__param_0,
	.param .u64 .ptr .align 1 _Z20sum_reduction_kernelPfS__param_1
)
{
	.reg .pred 	%p<4>;
	.reg .b32 	%r<6>;
	.reg .b32 	%f<5>;
	.reg .b64 	%rd<9>;

	ld.param.u64 	%rd4, [_Z20sum_reduction_kernelPfS__param_0];
	ld.param.u64 	%rd3, [_Z20sum_reduction_kernelPfS__param_1];
	cvta.to.global.u64 	%rd1, %rd4;
	mov.u32 	%r1, %tid.x;
	mov.u32 	%r5, %ntid.x;
	mul.wide.u32 	%rd5, %r1, 4;
	add.s64 	%rd2, %rd1, %rd5;
$L__BB0_1:
	setp.ge.u32 	%p1, %r1, %r5;
	@%p1 bra 	$L__BB0_3;
	mul.wide.s32 	%rd6, %r5, 4;
	add.s64 	%rd7, %rd2, %rd6;
	ld.global.f32 	%f1, [%rd7];
	ld.global.f32 	%f2, [%rd2];
	add.f32 	%f3, %f1, %f2;
	st.global.f32 	[%rd2], %f3;
$L__BB0_3:
	bar.sync 	0;
	shr.u32 	%r4, %r5, 1;
	setp.gt.u32 	%p2, %r5, 1;
	mov.u32 	%r5, %r4;
	@%p2 bra 	$L__BB0_1;
	setp.ne.s32 	%p3, %r1, 0;
	@%p3 bra 	$L__BB0_6;
	ld.global.f32 	%f4, [%rd1];
	cvta.to.global.u64 	%rd8, %rd3;
	st.global.f32 	[%rd8], %f4;
$L__BB0_6:
	ret;

}


// ===== COMPILED SASS (sm_100) =====

	.target	sm_100

	.elftype	@"ET_EXEC"


//--------------------- .note.nv.tkinfo           --------------------------
	.section	.note.nv.tkinfo,"",@"SHT_NOTE"
	.sectionflags	@"SHF_NOTE_NV_TKINFO"
	.tkinfo
        /*0018*/ 	.word	0x00000002
        /*0030*/ 	.string	""
        /*0030*/ 	.string	"ptxas"
        /*0030*/ 	.string	"Cuda compilation tools, release 13.0, V13.0.88"
        /*0030*/ 	.string	"Build cuda_13.0.r13.0/compiler.36424714_0"
        /*0030*/ 	.string	"-arch sm_100 -m 64 "



//--------------------- .note.nv.cuinfo           --------------------------
	.section	.note.nv.cuinfo,"",@"SHT_NOTE"
	.sectionflags	@"SHF_NOTE_NV_CUINFO"
        /*0018*/ 	.short	0x0002
        /*001a*/ 	.short	0x0064
        /*001c*/ 	.short	0x0082
	.zero		2


//--------------------- .nv.info                  --------------------------
	.section	.nv.info,"",@"SHT_CUDA_INFO"
	.align	4


	//----- nvinfo : EIATTR_REGCOUNT
	.align		4
        /*0000*/ 	.byte	0x04, 0x2f
        /*0002*/ 	.short	(.L_1 - .L_0)
	.align		4
.L_0:
        /*0004*/ 	.word	index@(_Z20sum_reduction_kernelPfS_)
        /*0008*/ 	.word	0x0000000c


	//----- nvinfo : EIATTR_FRAME_SIZE
	.align		4
.L_1:
        /*000c*/ 	.byte	0x04, 0x11
        /*000e*/ 	.short	(.L_3 - .L_2)
	.align		4
.L_2:
        /*0010*/ 	.word	index@(_Z20sum_reduction_kernelPfS_)
        /*0014*/ 	.word	0x00000000


	//----- nvinfo : EIATTR_MIN_STACK_SIZE
	.align		4
.L_3:
        /*0018*/ 	.byte	0x04, 0x12
        /*001a*/ 	.short	(.L_5 - .L_4)
	.align		4
.L_4:
        /*001c*/ 	.word	index@(_Z20sum_reduction_kernelPfS_)
        /*0020*/ 	.word	0x00000000
.L_5:


//--------------------- .nv.compat                --------------------------
	.section	.nv.compat,"",@"SHT_CUDA_COMPAT_INFO"
	.align	4
        /*0000*/ 	.byte	0x02, 0x09, 0x00, 0x00, 0x02, 0x02, 0x01, 0x00, 0x02, 0x05, 0x05, 0x00, 0x03, 0x07, 0x01, 0x01
        /*0010*/ 	.byte	0x02, 0x03, 0x00, 0x00, 0x02, 0x06, 0x01, 0x00, 0x04, 0x0b, 0x08, 0x00, 0x09, 0x00, 0x00, 0x00
        /*0020*/ 	.byte	0x00, 0x00, 0x00, 0x00


//--------------------- .nv.info._Z20sum_reduction_kernelPfS_ --------------------------
	.section	.nv.info._Z20sum_reduction_kernelPfS_,"",@"SHT_CUDA_INFO"
	.sectionflags	@""
	.align	4


	//----- nvinfo : EIATTR_CUDA_API_VERSION
	.align		4
        /*0000*/ 	.byte	0x04, 0x37
        /*0002*/ 	.short	(.L_7 - .L_6)
.L_6:
        /*0004*/ 	.word	0x00000082


	//----- nvinfo : EIATTR_KPARAM_INFO
	.align		4
.L_7:
        /*0008*/ 	.byte	0x04, 0x17
        /*000a*/ 	.short	(.L_9 - .L_8)
.L_8:
        /*000c*/ 	.word	0x00000000
        /*0010*/ 	.short	0x0001
        /*0012*/ 	.short	0x0008
        /*0014*/ 	.byte	0x00, 0xf5, 0x21, 0x00


	//----- nvinfo : EIATTR_KPARAM_INFO
	.align		4
.L_9:
        /*0018*/ 	.byte	0x04, 0x17
        /*001a*/ 	.short	(.L_11 - .L_10)
.L_10:
        /*001c*/ 	.word	0x00000000
        /*0020*/ 	.short	0x0000
        /*0022*/ 	.short	0x0000
        /*0024*/ 	.byte	0x00, 0xf5, 0x21, 0x00


	//----- nvinfo : EIATTR_SPARSE_MMA_MASK
	.align		4
.L_11:
        /*0028*/ 	.byte	0x03, 0x50
        /*002a*/ 	.short	0x0000


	//----- nvinfo : EIATTR_MAXREG_COUNT
	.align		4
        /*002c*/ 	.byte	0x03, 0x1b
        /*002e*/ 	.short	0x00ff


	//----- nvinfo : EIATTR_NUM_BARRIERS
	.align		4
        /*0030*/ 	.byte	0x02, 0x4c
        /*0032*/ 	.byte	0x01
	.zero		1


	//----- nvinfo : EIATTR_MERCURY_ISA_VERSION
	.align		4
        /*0034*/ 	.byte	0x03, 0x5f
        /*0036*/ 	.short	0x0101


	//----- nvinfo : EIATTR_VRC_CTA_INIT_COUNT
	.align		4
        /*0038*/ 	.byte	0x02, 0x4a
	.zero		1
	.zero		1


	//----- nvinfo : EIATTR_EXIT_INSTR_OFFSETS
	.align		4
        /*003c*/ 	.byte	0x04, 0x1c
        /*003e*/ 	.short	(.L_13 - .L_12)


	//   ....[0]....
.L_12:
        /*0040*/ 	.word	0x00000150


	//   ....[1]....
        /*0044*/ 	.word	0x000001a0


	//----- nvinfo : EIATTR_CRS_STACK_SIZE
	.align		4
.L_13:
        /*0048*/ 	.byte	0x04, 0x1e
        /*004a*/ 	.short	(.L_15 - .L_14)
.L_14:
        /*004c*/ 	.word	0x00000000


	//----- nvinfo : EIATTR_CBANK_PARAM_SIZE
	.align		4
.L_15:
        /*0050*/ 	.byte	0x03, 0x19
        /*0052*/ 	.short	0x0010


	//----- nvinfo : EIATTR_PARAM_CBANK
	.align		4
        /*0054*/ 	.byte	0x04, 0x0a
        /*0056*/ 	.short	(.L_17 - .L_16)
	.align		4
.L_16:
        /*0058*/ 	.word	index@(.nv.constant0._Z20sum_reduction_kernelPfS_)
        /*005c*/ 	.short	0x0380
        /*005e*/ 	.short	0x0010


	//----- nvinfo : EIATTR_SW_WAR
	.align		4
.L_17:
        /*0060*/ 	.byte	0x04, 0x36
        /*0062*/ 	.short	(.L_19 - .L_18)
.L_18:
        /*0064*/ 	.word	0x00000008
.L_19:


//--------------------- .nv.callgraph             --------------------------
	.section	.nv.callgraph,"",@"SHT_CUDA_CALLGRAPH"
	.align	4
	.sectionentsize	8
	.align		4
        /*0000*/ 	.word	0x00000000
	.align		4
        /*0004*/ 	.word	0xffffffff
	.align		4
        /*0008*/ 	.word	0x00000000
	.align		4
        /*000c*/ 	.word	0xfffffffe
	.align		4
        /*0010*/ 	.word	0x00000000
	.align		4
        /*0014*/ 	.word	0xfffffffd
	.align		4
        /*0018*/ 	.word	0x00000000
	.align		4
        /*001c*/ 	.word	0xfffffffc


//--------------------- .text._Z20sum_reduction_kernelPfS_ --------------------------
	.section	.text._Z20sum_reduction_kernelPfS_,"ax",@progbits
	.align	128
        .global         _Z20sum_reduction_kernelPfS_
        .type           _Z20sum_reduction_kernelPfS_,@function
        .size           _Z20sum_reduction_kernelPfS_,(.L_x_4 - _Z20sum_reduction_kernelPfS_)
        .other          _Z20sum_reduction_kernelPfS_,@"STO_CUDA_ENTRY STV_DEFAULT"
_Z20sum_reduction_kernelPfS_:
.text._Z20sum_reduction_kernelPfS_:
[----:B------:R-:W-:Y:S01]  /*0000*/  LDC R1, c[0x0][0x37c] ;  /* 0x0000df00ff017b82 */ /* 0x000fe20000000800 */
[----:B------:R-:W0:Y:S07]  /*0010*/  S2R R0, SR_TID.X ;  /* 0x0000000000007919 */ /* 0x000e2e0000002100 */
[----:B------:R-:W0:Y:S01]  /*0020*/  LDC.64 R2, c[0x0][0x380] ;  /* 0x0000e000ff027b82 */ /* 0x000e220000000a00 */
[----:B------:R-:W1:Y:S01]  /*0030*/  LDCU UR6, c[0x0][0x360] ;  /* 0x00006c00ff0677ac */ /* 0x000e620008000800 */
[----:B------:R-:W2:Y:S01]  /*0040*/  LDCU.64 UR4, c[0x0][0x358] ;  /* 0x00006b00ff0477ac */ /* 0x000ea20008000a00 */
[----:B-1----:R-:W-:Y:S01]  /*0050*/  MOV R7, UR6 ;  /* 0x0000000600077c02 */ /* 0x002fe20008000f00 */
[----:B0-2---:R-:W-:-:S07]  /*0060*/  IMAD.WIDE.U32 R2, R0, 0x4, R2 ;  /* 0x0000000400027825 */ /* 0x005fce00078e0002 */
.L_x_2:
[----:B------:R-:W-:Y:S01]  /*0070*/  ISETP.GE.U32.AND P0, PT, R0, R7, PT ;  /* 0x000000070000720c */ /* 0x000fe20003f06070 */
[----:B------:R-:W-:-:S12]  /*0080*/  BSSY.RECONVERGENT B0, `(.L_x_0) ;  /* 0x0000007000007945 */ /* 0x000fd80003800200 */
[----:B0-----:R-:W-:Y:S05]  /*0090*/  @P0 BRA `(.L_x_1) ;  /* 0x0000000000140947 */ /* 0x001fea0003800000 */
[----:B------:R-:W-:Y:S01]  /*00a0*/  IMAD.WIDE R4, R7, 0x4, R2 ;  /* 0x0000000407047825 */ /* 0x000fe200078e0202 */
[----:B------:R-:W2:Y:S05]  /*00b0*/  LDG.E R9, desc[UR4][R2.64] ;  /* 0x0000000402097981 */ /* 0x000eaa000c1e1900 */
[----:B------:R-:W2:Y:S02]  /*00c0*/  LDG.E R4, desc[UR4][R4.64] ;  /* 0x0000000404047981 */ /* 0x000ea4000c1e1900 */
[----:B--2---:R-:W-:-:S05]  /*00d0*/  FADD R9, R4, R9 ;  /* 0x0000000904097221 */ /* 0x004fca0000000000 */
[----:B------:R0:W-:Y:S02]  /*00e0*/  STG.E desc[UR4][R2.64], R9 ;  /* 0x0000000902007986 */ /* 0x0001e4000c101904 */
.L_x_1:
[----:B------:R-:W-:Y:S05]  /*00f0*/  BSYNC.RECONVERGENT B0 ;  /* 0x0000000000007941 */ /* 0x000fea0003800200 */
.L_x_0:
[----:B------:R-:W-:Y:S01]  /*0100*/  BAR.SYNC.DEFER_BLOCKING 0x0 ;  /* 0x0000000000007b1d */ /* 0x000fe20000010000 */
[----:B------:R-:W-:Y:S02]  /*0110*/  ISETP.GT.U32.AND P0, PT, R7, 0x1, PT ;  /* 0x000000010700780c */ /* 0x000fe40003f04070 */
[----:B------:R-:W-:-:S11]  /*0120*/  SHF.R.U32.HI R7, RZ, 0x1, R7 ;  /* 0x00000001ff077819 */ /* 0x000fd60000011607 */
[----:B------:R-:W-:Y:S05]  /*0130*/  @P0 BRA `(.L_x_2) ;  /* 0xfffffffc00cc0947 */ /* 0x000fea000383ffff */
[----:B------:R-:W-:-:S13]  /*0140*/  ISETP.NE.AND P0, PT, R0, RZ, PT ;  /* 0x000000ff0000720c */ /* 0x000fda0003f05270 */
[----:B------:R-:W-:Y:S05]  /*0150*/  @P0 EXIT ;  /* 0x000000000000094d */ /* 0x000fea0003800000 */
[----:B0-----:R-:W0:Y:S02]  /*0160*/  LDC.64 R2, c[0x0][0x380] ;  /* 0x0000e000ff027b82 */ /* 0x001e240000000a00 */
[----:B0-----:R-:W2:Y:S06]  /*0170*/  LDG.E R3, desc[UR4][R2.64] ;  /* 0x0000000402037981 */ /* 0x001eac000c1e1900 */
[----:B------:R-:W2:Y:S02]  /*0180*/  LDC.64 R4, c[0x0][0x388] ;  /* 0x0000e200ff047b82 */ /* 0x000ea40000000a00 */
[----:B--2---:R-:W-:Y:S01]  /*0190*/  STG.E desc[UR4][R4.64], R3 ;  /* 0x0000000304007986 */ /* 0x004fe2000c101904 */
[----:B------:R-:W-:Y:S05]  /*01a0*/  EXIT ;  /* 0x000000000000794d */ /* 0x000fea0003800000 */
.L_x_3:
[----:B------:R-:W-:-:S00]  /*01b0*/  BRA `(.L_x_3) ;  /* 0xfffffffc00fc7947 */ /* 0x000fc0000383ffff */
[----:B------:R-:W-:-:S00]  /*01c0*/  NOP ;  /* 0x0000000000007918 */ /* 0x000fc00000000000 */
        /* <DEDUP_REMOVED lines=11> */
.L_x_4:


//--------------------- .nv.shared.reserved.0     --------------------------
	.section	.nv.shared.reserved.0,"aw",@nobits
	.weak		__nv_reservedSMEM_offset_0_alias
	.size		__nv_reservedSMEM_offset_0_alias, 0, 64
	.other		__nv_reservedSMEM_offset_0_alias,@"STO_CUDA_RESERVED_SHARED STV_DEFAULT"
__nv_reservedSMEM_offset_0_alias:
	.zero		0
	.zero		64


//--------------------- .nv.constant0._Z20sum_reduction_kernelPfS_ --------------------------
	.section	.nv.constant0._Z20sum_reduction_kernelPfS_,"a",@progbits
	.sectionflags	@""
	.align	4
.nv.constant0._Z20sum_reduction_kernelPfS_:
	.zero		912


//--------------------- SYMBOLS --------------------------

	.type		.nv.reservedSmem.offset0,@object
	.size		.nv.reservedSmem.offset0,0x4
